	.headerflags	@"EF_CUDA_TEXMODE_UNIFIED EF_CUDA_64BIT_ADDRESS EF_CUDA_ACCELERATORS EF_CUDA_SM90 EF_CUDA_VIRTUAL_SM(EF_CUDA_SM90)"
	.elftype	@"ET_EXEC"


//--------------------- .nv.info                  --------------------------
	.section	.nv.info,"",@"SHT_CUDA_INFO"
	.align	4


	//----- nvinfo : EIATTR_REGCOUNT
	.align		4
        /*0000*/ 	.byte	0x04, 0x2f
        /*0002*/ 	.short	(.L_3 - .L_2)
	.align		4
.L_2:
        /*0004*/ 	.word	index@(triton_poi_fused__native_batch_norm_legit_no_training_relu_0)
        /*0008*/ 	.word	0x00000016


	//----- nvinfo : EIATTR_MIN_STACK_SIZE
	.align		4
.L_3:
        /*000c*/ 	.byte	0x04, 0x12
        /*000e*/ 	.short	(.L_5 - .L_4)
	.align		4
.L_4:
        /*0010*/ 	.word	index@(triton_poi_fused__native_batch_norm_legit_no_training_relu_0)
        /*0014*/ 	.word	0x00000000


	//----- nvinfo : EIATTR_FRAME_SIZE
	.align		4
.L_5:
        /*0018*/ 	.byte	0x04, 0x11
        /*001a*/ 	.short	(.L_7 - .L_6)
	.align		4
.L_6:
        /*001c*/ 	.word	index@(triton_poi_fused__native_batch_norm_legit_no_training_relu_0)
        /*0020*/ 	.word	0x00000000


	//----- nvinfo : EIATTR_MIN_STACK_SIZE
	.align		4
.L_7:
        /*0024*/ 	.byte	0x04, 0x12
        /*0026*/ 	.short	(.L_9 - .L_8)
	.align		4
.L_8:
        /*0028*/ 	.word	index@(triton_poi_fused__native_batch_norm_legit_no_training_relu_0)
        /*002c*/ 	.word	0x00000000
.L_9:


//--------------------- .nv.info.triton_poi_fused__native_batch_norm_legit_no_training_relu_0 --------------------------
	.section	.nv.info.triton_poi_fused__native_batch_norm_legit_no_training_relu_0,"",@"SHT_CUDA_INFO"
	.sectionflags	@""
	.align	4


	//----- nvinfo : EIATTR_CUDA_API_VERSION
	.align		4
        /*0000*/ 	.byte	0x04, 0x37
        /*0002*/ 	.short	(.L_11 - .L_10)
.L_10:
        /*0004*/ 	.word	0x0000007c


	//----- nvinfo : EIATTR_KPARAM_INFO
	.align		4
.L_11:
        /*0008*/ 	.byte	0x04, 0x17
        /*000a*/ 	.short	(.L_13 - .L_12)
.L_12:
        /*000c*/ 	.word	0x00000000
        /*0010*/ 	.short	0x0006
        /*0012*/ 	.short	0x0030
        /*0014*/ 	.byte	0x00, 0xf0, 0x11, 0x00


	//----- nvinfo : EIATTR_KPARAM_INFO
	.align		4
.L_13:
        /*0018*/ 	.byte	0x04, 0x17
        /*001a*/ 	.short	(.L_15 - .L_14)
.L_14:
        /*001c*/ 	.word	0x00000000
        /*0020*/ 	.short	0x0005
        /*0022*/ 	.short	0x0028
        /*0024*/ 	.byte	0x00, 0xf4, 0x21, 0x00


	//----- nvinfo : EIATTR_KPARAM_INFO
	.align		4
.L_15:
        /*0028*/ 	.byte	0x04, 0x17
        /*002a*/ 	.short	(.L_17 - .L_16)
.L_16:
        /*002c*/ 	.word	0x00000000
        /*0030*/ 	.short	0x0004
        /*0032*/ 	.short	0x0020
        /*0034*/ 	.byte	0x00, 0xf4, 0x21, 0x00


	//----- nvinfo : EIATTR_KPARAM_INFO
	.align		4
.L_17:
        /*0038*/ 	.byte	0x04, 0x17
        /*003a*/ 	.short	(.L_19 - .L_18)
.L_18:
        /*003c*/ 	.word	0x00000000
        /*0040*/ 	.short	0x0003
        /*0042*/ 	.short	0x0018
        /*0044*/ 	.byte	0x00, 0xf4, 0x21, 0x00


	//----- nvinfo : EIATTR_KPARAM_INFO
	.align		4
.L_19:
        /*0048*/ 	.byte	0x04, 0x17
        /*004a*/ 	.short	(.L_21 - .L_20)
.L_20:
        /*004c*/ 	.word	0x00000000
        /*0050*/ 	.short	0x0002
        /*0052*/ 	.short	0x0010
        /*0054*/ 	.byte	0x00, 0xf4, 0x21, 0x00


	//----- nvinfo : EIATTR_KPARAM_INFO
	.align		4
.L_21:
        /*0058*/ 	.byte	0x04, 0x17
        /*005a*/ 	.short	(.L_23 - .L_22)
.L_22:
        /*005c*/ 	.word	0x00000000
        /*0060*/ 	.short	0x0001
        /*0062*/ 	.short	0x0008
        /*0064*/ 	.byte	0x00, 0xf4, 0x21, 0x00


	//----- nvinfo : EIATTR_KPARAM_INFO
	.align		4
.L_23:
        /*0068*/ 	.byte	0x04, 0x17
        /*006a*/ 	.short	(.L_25 - .L_24)
.L_24:
        /*006c*/ 	.word	0x00000000
        /*0070*/ 	.short	0x0000
        /*0072*/ 	.short	0x0000
        /*0074*/ 	.byte	0x00, 0xf4, 0x21, 0x00


	//----- nvinfo : EIATTR_SPARSE_MMA_MASK
	.align		4
.L_25:
        /*0078*/ 	.byte	0x03, 0x50
        /*007a*/ 	.short	0x0000


	//----- nvinfo : EIATTR_MAXREG_COUNT
	.align		4
        /*007c*/ 	.byte	0x03, 0x1b
        /*007e*/ 	.short	0x00ff


	//----- nvinfo : EIATTR_EXIT_INSTR_OFFSETS
	.align		4
        /*0080*/ 	.byte	0x04, 0x1c
        /*0082*/ 	.short	(.L_27 - .L_26)


	//   ....[0]....
.L_26:
        /*0084*/ 	.word	0x00000490


	//   ....[1]....
        /*0088*/ 	.word	0x000004b0


	//----- nvinfo : EIATTR_REQNTID
	.align		4
.L_27:
        /*008c*/ 	.byte	0x04, 0x10
        /*008e*/ 	.short	(.L_29 - .L_28)
.L_28:
        /*0090*/ 	.word	0x00000080
        /*0094*/ 	.word	0x00000001
        /*0098*/ 	.word	0x00000001


	//----- nvinfo : EIATTR_CBANK_PARAM_SIZE
	.align		4
.L_29:
        /*009c*/ 	.byte	0x03, 0x19
        /*009e*/ 	.short	0x0034


	//----- nvinfo : EIATTR_PARAM_CBANK
	.align		4
        /*00a0*/ 	.byte	0x04, 0x0a
        /*00a2*/ 	.short	(.L_31 - .L_30)
	.align		4
.L_30:
        /*00a4*/ 	.word	index@(.nv.constant0.triton_poi_fused__native_batch_norm_legit_no_training_relu_0)
        /*00a8*/ 	.short	0x0210
        /*00aa*/ 	.short	0x0034


	//----- nvinfo : EIATTR_SW_WAR
	.align		4
.L_31:
        /*00ac*/ 	.byte	0x04, 0x36
        /*00ae*/ 	.short	(.L_33 - .L_32)
.L_32:
        /*00b0*/ 	.word	0x00000008
.L_33:


//--------------------- .nv.callgraph             --------------------------
	.section	.nv.callgraph,"",@"SHT_CUDA_CALLGRAPH"
	.align	4
	.sectionentsize	8
	.align		4
        /*0000*/ 	.word	0x00000000
	.align		4
        /*0004*/ 	.word	0xffffffff
	.align		4
        /*0008*/ 	.word	0x00000000
	.align		4
        /*000c*/ 	.word	0xfffffffe
	.align		4
        /*0010*/ 	.word	0x00000000
	.align		4
        /*0014*/ 	.word	0xfffffffd
	.align		4
        /*0018*/ 	.word	0x00000000
	.align		4
        /*001c*/ 	.word	0xfffffffc


//--------------------- .nv.constant4             --------------------------
	.section	.nv.constant4,"a",@progbits
	.align	8
	.align		8
.nv.constant4:
        /*0000*/ 	.dword	_$_str
	.align		8
        /*0008*/ 	.dword	_$_str_$_2


//--------------------- .text.triton_poi_fused__native_batch_norm_legit_no_training_relu_0 --------------------------
	.section	.text.triton_poi_fused__native_batch_norm_legit_no_training_relu_0,"ax",@progbits
	.align	128
        .global         triton_poi_fused__native_batch_norm_legit_no_training_relu_0
        .type           triton_poi_fused__native_batch_norm_legit_no_training_relu_0,@function
        .size           triton_poi_fused__native_batch_norm_legit_no_training_relu_0,(.L_x_1 - triton_poi_fused__native_batch_norm_legit_no_training_relu_0)
        .other          triton_poi_fused__native_batch_norm_legit_no_training_relu_0,@"STO_CUDA_ENTRY STV_DEFAULT"
triton_poi_fused__native_batch_norm_legit_no_training_relu_0:
.text.triton_poi_fused__native_batch_norm_legit_no_training_relu_0:
[----:B------:R-:W0:Y:S01]  /*0000*/  LDC R1, c[0x0][0x28] ;  /* 0x00000a00ff017b82 */ /* 0x000e220000000800 */
[----:B------:R-:W1:Y:S07]  /*0010*/  S2R R0, SR_TID.X ;  /* 0x0000000000007919 */ /* 0x000e6e0000002100 */
[----:B------:R-:W2:Y:S01]  /*0020*/  LDC.64 R8, c[0x0][0x220] ;  /* 0x00008800ff087b82 */ /* 0x000ea20000000a00 */
[----:B------:R-:W-:Y:S01]  /*0030*/  ULDC.64 UR4, c[0x0][0x208] ;  /* 0x0000820000047ab9 */ /* 0x000fe20000000a00 */
[----:B------:R-:W3:Y:S06]  /*0040*/  S2R R5, SR_CTAID.X ;  /* 0x0000000000057919 */ /* 0x000eec0000002500 */
[----:B------:R-:W4:Y:S08]  /*0050*/  LDC.64 R14, c[0x0][0x218] ;  /* 0x00008600ff0e7b82 */ /* 0x000f300000000a00 */
[----:B------:R-:W5:Y:S08]  /*0060*/  LDC.64 R12, c[0x0][0x210] ;  /* 0x00008400ff0c7b82 */ /* 0x000f700000000a00 */
[----:B------:R-:W4:Y:S01]  /*0070*/  LDC.64 R16, c[0x0][0x228] ;  /* 0x00008a00ff107b82 */ /* 0x000f220000000a00 */
[----:B-1----:R-:W-:-:S07]  /*0080*/  IMAD.SHL.U32 R0, R0, 0x2, RZ ;  /* 0x0000000200007824 */ /* 0x002fce00078e00ff */
[----:B------:R-:W1:Y:S01]  /*0090*/  LDC.64 R18, c[0x0][0x230] ;  /* 0x00008c00ff127b82 */ /* 0x000e620000000a00 */
[----:B---3--:R-:W-:Y:S02]  /*00a0*/  SHF.R.S32.HI R3, RZ, 0x17, R5 ;  /* 0x00000017ff037819 */ /* 0x008fe40000011405 */
[----:B------:R-:W-:Y:S02]  /*00b0*/  LOP3.LUT R0, R0, 0xfe, RZ, 0xc0, !PT ;  /* 0x000000fe00007812 */ /* 0x000fe400078ec0ff */
[----:B------:R-:W-:-:S03]  /*00c0*/  SGXT R3, R3, 0x1 ;  /* 0x000000010303781a */ /* 0x000fc60000000200 */
[----:B------:R-:W-:Y:S01]  /*00d0*/  IMAD R0, R5, 0x100, R0 ;  /* 0x0000010005007824 */ /* 0x000fe200078e0200 */
[----:B------:R-:W-:-:S04]  /*00e0*/  CS2R R4, SRZ ;  /* 0x0000000000047805 */ /* 0x000fc8000001ff00 */
[----:B------:R-:W-:Y:S02]  /*00f0*/  LEA.HI R3, R3, R0, RZ, 0x2 ;  /* 0x0000000003037211 */ /* 0x000fe400078f10ff */
[----:B------:R-:W-:Y:S02]  /*0100*/  ISETP.GE.AND P0, PT, R0, 0x400, PT ;  /* 0x000004000000780c */ /* 0x000fe40003f06270 */
[--C-:B------:R-:W-:Y:S02]  /*0110*/  SHF.R.S32.HI R2, RZ, 0x2, R3.reuse ;  /* 0x00000002ff027819 */ /* 0x100fe40000011403 */
[----:B------:R-:W-:-:S04]  /*0120*/  SHF.R.S32.HI R3, RZ, 0x1f, R3 ;  /* 0x0000001fff037819 */ /* 0x000fc80000011403 */
[----:B------:R-:W-:-:S04]  /*0130*/  LEA.HI R3, R3, R2, RZ, 0x6 ;  /* 0x0000000203037211 */ /* 0x000fc800078f30ff */
[----:B------:R-:W-:-:S04]  /*0140*/  LOP3.LUT R3, R3, 0xffffffc0, RZ, 0xc0, !PT ;  /* 0xffffffc003037812 */ /* 0x000fc800078ec0ff */
[----:B------:R-:W-:-:S05]  /*0150*/  IADD3 R11, R2, -R3, RZ ;  /* 0x80000003020b7210 */ /* 0x000fca0007ffe0ff */
[----:B--2---:R-:W-:-:S05]  /*0160*/  IMAD.WIDE R8, R11, 0x4, R8 ;  /* 0x000000040b087825 */ /* 0x004fca00078e0208 */
[----:B------:R-:W2:Y:S04]  /*0170*/  @!P0 LDG.E.EL R4, desc[UR4][R8.64] ;  /* 0x0000000408048981 */ /* 0x000ea8000c2e1900 */
[----:B------:R3:W2:Y:S01]  /*0180*/  @!P0 LDG.E.EL R5, desc[UR4][R8.64] ;  /* 0x0000000408058981 */ /* 0x0006a2000c2e1900 */
[----:B------:R-:W-:Y:S02]  /*0190*/  CS2R R6, SRZ ;  /* 0x0000000000067805 */ /* 0x000fe4000001ff00 */
[----:B------:R-:W-:Y:S01]  /*01a0*/  CS2R R2, SRZ ;  /* 0x0000000000027805 */ /* 0x000fe2000001ff00 */
[----:B----4-:R-:W-:-:S04]  /*01b0*/  IMAD.WIDE R14, R11, 0x4, R14 ;  /* 0x000000040b0e7825 */ /* 0x010fc800078e020e */
[----:B-----5:R-:W-:Y:S01]  /*01c0*/  IMAD.WIDE R12, R0, 0x4, R12 ;  /* 0x00000004000c7825 */ /* 0x020fe200078e020c */
[----:B------:R-:W4:Y:S01]  /*01d0*/  @!P0 LDG.E.EL R7, desc[UR4][R14.64] ;  /* 0x000000040e078981 */ /* 0x000f22000c2e1900 */
[----:B---3--:R-:W-:Y:S02]  /*01e0*/  CS2R R8, SRZ ;  /* 0x0000000000087805 */ /* 0x008fe4000001ff00 */
[C---:B0-----:R-:W-:Y:S01]  /*01f0*/  IMAD.WIDE R16, R11.reuse, 0x4, R16 ;  /* 0x000000040b107825 */ /* 0x041fe200078e0210 */
[----:B------:R0:W3:Y:S03]  /*0200*/  @!P0 LDG.E.EL R6, desc[UR4][R14.64] ;  /* 0x000000040e068981 */ /* 0x0000e6000c2e1900 */
[----:B-1----:R-:W-:Y:S01]  /*0210*/  IMAD.WIDE R18, R11, 0x4, R18 ;  /* 0x000000040b127825 */ /* 0x002fe200078e0212 */
[----:B------:R1:W4:Y:S01]  /*0220*/  @!P0 LDG.E.64 R2, desc[UR4][R12.64] ;  /* 0x000000040c028981 */ /* 0x000322000c1e1b00 */
[----:B------:R-:W-:-:S03]  /*0230*/  CS2R R10, SRZ ;  /* 0x00000000000a7805 */ /* 0x000fc6000001ff00 */
[----:B------:R-:W5:Y:S04]  /*0240*/  @!P0 LDG.E.EL R9, desc[UR4][R18.64] ;  /* 0x0000000412098981 */ /* 0x000f68000c2e1900 */
[----:B------:R-:W5:Y:S04]  /*0250*/  @!P0 LDG.E.EL R10, desc[UR4][R16.64] ;  /* 0x00000004100a8981 */ /* 0x000f68000c2e1900 */
[----:B------:R-:W3:Y:S04]  /*0260*/  @!P0 LDG.E.EL R11, desc[UR4][R16.64] ;  /* 0x00000004100b8981 */ /* 0x000ee8000c2e1900 */
[----:B------:R-:W3:Y:S01]  /*0270*/  @!P0 LDG.E.EL R8, desc[UR4][R18.64] ;  /* 0x0000000412088981 */ /* 0x000ee2000c2e1900 */
[----:B0-----:R-:W-:-:S02]  /*0280*/  IMAD.MOV.U32 R14, RZ, RZ, 0x3e800000 ;  /* 0x3e800000ff0e7424 */ /* 0x001fc400078e00ff */
[----:B--2---:R-:W-:Y:S01]  /*0290*/  FADD R4, R4, 9.9999997473787516356e-06 ;  /* 0x3727c5ac04047421 */ /* 0x004fe20000000000 */
[----:B------:R-:W-:-:S03]  /*02a0*/  FADD R5, R5, 9.9999997473787516356e-06 ;  /* 0x3727c5ac05057421 */ /* 0x000fc60000000000 */
[----:B-1----:R-:W0:Y:S08]  /*02b0*/  MUFU.SQRT R12, R4 ;  /* 0x00000004000c7308 */ /* 0x002e300000002000 */
[----:B------:R1:W2:Y:S01]  /*02c0*/  MUFU.SQRT R13, R5 ;  /* 0x00000005000d7308 */ /* 0x0002a20000002000 */
[C---:B0-----:R-:W-:Y:S02]  /*02d0*/  FSETP.GT.AND P1, PT, R12.reuse, 8.50705917302346158658e+37, PT ;  /* 0x7e8000000c00780b */ /* 0x041fe40003f24000 */
[----:B------:R-:W-:Y:S01]  /*02e0*/  FSETP.GEU.AND P3, PT, R12, 1.175494350822287508e-38, PT ;  /* 0x008000000c00780b */ /* 0x000fe20003f6e000 */
[----:B-1----:R-:W0:Y:S01]  /*02f0*/  LDC.64 R4, c[0x0][0x238] ;  /* 0x00008e00ff047b82 */ /* 0x002e220000000a00 */
[----:B--2---:R-:W-:-:S02]  /*0300*/  FSETP.GT.AND P2, PT, R13, 8.50705917302346158658e+37, PT ;  /* 0x7e8000000d00780b */ /* 0x004fc40003f44000 */
[----:B------:R-:W-:-:S07]  /*0310*/  FSETP.GEU.AND P4, PT, R13, 1.175494350822287508e-38, PT ;  /* 0x008000000d00780b */ /* 0x000fce0003f8e000 */
[----:B------:R-:W-:-:S04]  /*0320*/  @P1 FMUL R12, R12, 0.25 ;  /* 0x3e8000000c0c1820 */ /* 0x000fc80000400000 */
[----:B------:R-:W-:Y:S01]  /*0330*/  @!P3 FMUL R12, R12, 16777216 ;  /* 0x4b8000000c0cb820 */ /* 0x000fe20000400000 */
[----:B------:R-:W-:-:S04]  /*0340*/  @P2 FMUL R13, R13, 0.25 ;  /* 0x3e8000000d0d2820 */ /* 0x000fc80000400000 */
[----:B------:R-:W-:Y:S01]  /*0350*/  @!P4 FMUL R13, R13, 16777216 ;  /* 0x4b8000000d0dc820 */ /* 0x000fe20000400000 */
[----:B------:R-:W1:Y:S01]  /*0360*/  MUFU.RCP R12, R12 ;  /* 0x0000000c000c7308 */ /* 0x000e620000001000 */
[----:B------:R-:W-:-:S07]  /*0370*/  FSEL R15, R14, 1, P1 ;  /* 0x3f8000000e0f7808 */ /* 0x000fce0000800000 */
[----:B------:R-:W2:Y:S01]  /*0380*/  MUFU.RCP R13, R13 ;  /* 0x0000000d000d7308 */ /* 0x000ea20000001000 */
[----:B------:R-:W-:Y:S01]  /*0390*/  FSEL R14, R14, 1, P2 ;  /* 0x3f8000000e0e7808 */ /* 0x000fe20001000000 */
[----:B------:R-:W-:-:S04]  /*03a0*/  @!P3 FMUL R15, R15, 16777216 ;  /* 0x4b8000000f0fb820 */ /* 0x000fc80000400000 */
[----:B------:R-:W-:Y:S01]  /*03b0*/  @!P4 FMUL R14, R14, 16777216 ;  /* 0x4b8000000e0ec820 */ /* 0x000fe20000400000 */
[----:B----4-:R-:W-:Y:S01]  /*03c0*/  FADD R2, -R7, R2 ;  /* 0x0000000207027221 */ /* 0x010fe20000000100 */
[----:B---3--:R-:W-:Y:S01]  /*03d0*/  FADD R3, -R6, R3 ;  /* 0x0000000306037221 */ /* 0x008fe20000000100 */
[----:B-1----:R-:W-:Y:S01]  /*03e0*/  FMUL R15, R12, R15 ;  /* 0x0000000f0c0f7220 */ /* 0x002fe20000400000 */
[----:B--2---:R-:W-:-:S03]  /*03f0*/  FMUL R14, R13, R14 ;  /* 0x0000000e0d0e7220 */ /* 0x004fc60000400000 */
[----:B------:R-:W-:Y:S01]  /*0400*/  FMUL R2, R2, R15 ;  /* 0x0000000f02027220 */ /* 0x000fe20000400000 */
[----:B------:R-:W-:-:S03]  /*0410*/  FMUL R3, R3, R14 ;  /* 0x0000000e03037220 */ /* 0x000fc60000400000 */
[----:B-----5:R-:W-:Y:S01]  /*0420*/  FFMA R2, R2, R10, R9 ;  /* 0x0000000a02027223 */ /* 0x020fe20000000009 */
[----:B------:R-:W-:-:S04]  /*0430*/  FFMA R3, R3, R11, R8 ;  /* 0x0000000b03037223 */ /* 0x000fc80000000008 */
[----:B------:R-:W-:Y:S02]  /*0440*/  FSETP.GEU.AND P1, PT, R2, RZ, PT ;  /* 0x000000ff0200720b */ /* 0x000fe40003f2e000 */
[C---:B------:R-:W-:Y:S01]  /*0450*/  FSETP.GEU.AND P2, PT, R3.reuse, RZ, PT ;  /* 0x000000ff0300720b */ /* 0x040fe20003f4e000 */
[----:B0-----:R-:W-:Y:S01]  /*0460*/  IMAD.WIDE R4, R0, 0x4, R4 ;  /* 0x0000000400047825 */ /* 0x001fe200078e0204 */
[----:B------:R-:W-:Y:S02]  /*0470*/  FSEL R2, R2, RZ, P1 ;  /* 0x000000ff02027208 */ /* 0x000fe40000800000 */
[----:B------:R-:W-:Y:S01]  /*0480*/  FSEL R3, R3, RZ, P2 ;  /* 0x000000ff03037208 */ /* 0x000fe20001000000 */
[----:B------:R-:W-:Y:S08]  /*0490*/  @P0 EXIT ;  /* 0x000000000000094d */ /* 0x000ff00003800000 */
[----:B------:R-:W-:Y:S01]  /*04a0*/  STG.E.64 desc[UR4][R4.64], R2 ;  /* 0x0000000204007986 */ /* 0x000fe2000c101b04 */
[----:B------:R-:W-:Y:S05]  /*04b0*/  EXIT ;  /* 0x000000000000794d */ /* 0x000fea0003800000 */
.L_x_0:
[----:B------:R-:W-:-:S00]  /*04c0*/  BRA `(.L_x_0) ;  /* 0xfffffffc00fc7947 */ /* 0x000fc0000383ffff */
[----:B------:R-:W-:-:S00]  /*04d0*/  NOP ;  /* 0x0000000000007918 */ /* 0x000fc00000000000 */
        /* <DEDUP_REMOVED lines=10> */
.L_x_1:


//--------------------- .nv.global.init           --------------------------
	.section	.nv.global.init,"aw",@progbits
.nv.global.init:
	.type		_$_str,@object
	.size		_$_str,(_$_str_$_2 - _$_str)
_$_str:
        /*0000*/ 	.byte	0x5f, 0x5f, 0x43, 0x55, 0x44, 0x41, 0x5f, 0x46, 0x54, 0x5a, 0x00
	.type		_$_str_$_2,@object
	.size		_$_str_$_2,(.L_1 - _$_str_$_2)
_$_str_$_2:
        /*000b*/ 	.byte	0x5f, 0x5f, 0x43, 0x55, 0x44, 0x41, 0x5f, 0x50, 0x52, 0x45, 0x43, 0x5f, 0x53, 0x51, 0x52, 0x54
        /*001b*/ 	.byte	0x00
.L_1:


//--------------------- .nv.constant0.triton_poi_fused__native_batch_norm_legit_no_training_relu_0 --------------------------
	.section	.nv.constant0.triton_poi_fused__native_batch_norm_legit_no_training_relu_0,"a",@progbits
	.sectionflags	@""
	.align	4
.nv.constant0.triton_poi_fused__native_batch_norm_legit_no_training_relu_0:
	.zero		580
